//
// Generated by NVIDIA NVVM Compiler
//
// Compiler Build ID: CL-36424714
// Cuda compilation tools, release 13.0, V13.0.88
// Based on NVVM 20.0.0
//

.version 9.0
.target sm_100
.address_size 64

	// .globl	_Z19ptx_m16n8k16_kernelP6__halfS0_S0_iii
.extern .func  (.param .b32 func_retval0) vprintf
(
	.param .b64 vprintf_param_0,
	.param .b64 vprintf_param_1
)
;
// _ZZ19ptx_m16n8k16_kernelP6__halfS0_S0_iiiE1A has been demoted
// _ZZ19ptx_m16n8k16_kernelP6__halfS0_S0_iiiE1B has been demoted
// _ZZ15wmma_api_kernelP6__halfS0_S0_E1A has been demoted
// _ZZ15wmma_api_kernelP6__halfS0_S0_E1B has been demoted
.global .align 1 .b8 $str[39] = {112, 116, 120, 95, 109, 109, 97, 95, 115, 104, 97, 114, 101, 100, 32, 107, 101, 114, 110, 101, 108, 32, 101, 50, 101, 40, 99, 121, 99, 108, 101, 115, 41, 58, 37, 108, 100, 10};
.global .align 1 .b8 $str$1[29] = {119, 109, 109, 97, 95, 107, 101, 114, 110, 101, 108, 32, 101, 50, 101, 40, 99, 121, 99, 108, 101, 115, 41, 58, 37, 108, 100, 10};

.visible .entry _Z19ptx_m16n8k16_kernelP6__halfS0_S0_iii(
	.param .u64 .ptr .align 1 _Z19ptx_m16n8k16_kernelP6__halfS0_S0_iii_param_0,
	.param .u64 .ptr .align 1 _Z19ptx_m16n8k16_kernelP6__halfS0_S0_iii_param_1,
	.param .u64 .ptr .align 1 _Z19ptx_m16n8k16_kernelP6__halfS0_S0_iii_param_2,
	.param .u32 _Z19ptx_m16n8k16_kernelP6__halfS0_S0_iii_param_3,
	.param .u32 _Z19ptx_m16n8k16_kernelP6__halfS0_S0_iii_param_4,
	.param .u32 _Z19ptx_m16n8k16_kernelP6__halfS0_S0_iii_param_5
)
{
	.local .align 8 .b8 	__local_depot0[8];
	.reg .b64 	%SP;
	.reg .b64 	%SPL;
	.reg .pred 	%p<2>;
	.reg .b32 	%r<56>;
	.reg .b64 	%rd<24>;
	// demoted variable
	.shared .align 2 .b8 _ZZ19ptx_m16n8k16_kernelP6__halfS0_S0_iiiE1A[512];
	// demoted variable
	.shared .align 2 .b8 _ZZ19ptx_m16n8k16_kernelP6__halfS0_S0_iiiE1B[512];
	mov.u64 	%SPL, __local_depot0;
	cvta.local.u64 	%SP, %SPL;
	ld.param.u64 	%rd10, [_Z19ptx_m16n8k16_kernelP6__halfS0_S0_iii_param_0];
	ld.param.u64 	%rd11, [_Z19ptx_m16n8k16_kernelP6__halfS0_S0_iii_param_1];
	ld.param.u64 	%rd12, [_Z19ptx_m16n8k16_kernelP6__halfS0_S0_iii_param_2];
	ld.param.u32 	%r31, [_Z19ptx_m16n8k16_kernelP6__halfS0_S0_iii_param_4];
	cvta.to.global.u64 	%rd13, %rd12;
	mov.u32 	%r32, %tid.x;
	and.b32  	%r33, %r32, 31;
	shl.b32 	%r34, %r32, 4;
	and.b32  	%r35, %r34, 496;
	cvt.u64.u32 	%rd14, %r35;
	mov.u32 	%r36, _ZZ19ptx_m16n8k16_kernelP6__halfS0_S0_iiiE1A;
	add.s32 	%r1, %r36, %r35;
	add.s64 	%rd3, %rd10, %rd14;
	// begin inline asm
	cp.async.cg.shared.global.L2::128B [%r1], [%rd3], 16;

	// end inline asm
	mov.u32 	%r37, _ZZ19ptx_m16n8k16_kernelP6__halfS0_S0_iiiE1B;
	add.s32 	%r2, %r37, %r35;
	add.s64 	%rd4, %rd11, %rd14;
	// begin inline asm
	cp.async.cg.shared.global.L2::128B [%r2], [%rd4], 16;

	// end inline asm
	// begin inline asm
	cp.async.commit_group;

	// end inline asm
	// begin inline asm
	cp.async.wait_group 0;

	// end inline asm
	bar.sync 	0;
	// begin inline asm
	mov.u64 	%rd5, %clock64;
	// end inline asm
	and.b32  	%r38, %r34, 240;
	shr.u32 	%r39, %r32, 1;
	and.b32  	%r40, %r39, 8;
	or.b32  	%r41, %r38, %r40;
	shl.b32 	%r42, %r41, 1;
	add.s32 	%r43, %r36, %r42;
	cvt.u64.u32 	%rd6, %r43;
	// begin inline asm
	ldmatrix.sync.aligned.x4.m8n8.shared.b16 {%r3, %r4, %r5, %r6}, [%rd6];

	// end inline asm
	shl.b32 	%r44, %r32, 5;
	and.b32  	%r45, %r44, 480;
	add.s32 	%r46, %r37, %r45;
	cvt.u64.u32 	%rd7, %r46;
	// begin inline asm
	ldmatrix.sync.aligned.x2.trans.m8n8.shared.b16 {%r7, %r8}, [%rd7];

	// end inline asm
	add.s32 	%r47, %r46, 16;
	cvt.u64.u32 	%rd8, %r47;
	// begin inline asm
	ldmatrix.sync.aligned.x2.trans.m8n8.shared.b16 {%r9, %r10}, [%rd8];

	// end inline asm
	mov.b32 	%r30, 0;
	// begin inline asm
	mma.sync.aligned.m16n8k16.row.col.f16.f16.f16.f16 {%r11, %r12}, {%r3, %r4, %r5, %r6}, {%r7, %r8}, {%r30, %r30};

	// end inline asm
	// begin inline asm
	mma.sync.aligned.m16n8k16.row.col.f16.f16.f16.f16 {%r21, %r22}, {%r3, %r4, %r5, %r6}, {%r9, %r10}, {%r30, %r30};

	// end inline asm
	shr.u32 	%r48, %r33, 2;
	shl.b32 	%r49, %r32, 1;
	and.b32  	%r50, %r49, 6;
	mad.lo.s32 	%r51, %r31, %r48, %r50;
	mul.wide.s32 	%rd15, %r51, 2;
	add.s64 	%rd16, %rd13, %rd15;
	st.global.u32 	[%rd16], %r11;
	shl.b32 	%r52, %r31, 3;
	add.s32 	%r53, %r51, %r52;
	mul.wide.s32 	%rd17, %r53, 2;
	add.s64 	%rd18, %rd13, %rd17;
	st.global.u32 	[%rd18], %r12;
	st.global.u32 	[%rd16+16], %r21;
	st.global.u32 	[%rd18+16], %r22;
	// begin inline asm
	mov.u64 	%rd9, %clock64;
	// end inline asm
	setp.ne.s32 	%p1, %r33, 0;
	@%p1 bra 	$L__BB0_2;
	add.u64 	%rd19, %SP, 0;
	add.u64 	%rd20, %SPL, 0;
	sub.s64 	%rd21, %rd9, %rd5;
	st.local.u64 	[%rd20], %rd21;
	mov.u64 	%rd22, $str;
	cvta.global.u64 	%rd23, %rd22;
	{ // callseq 0, 0
	.param .b64 param0;
	st.param.b64 	[param0], %rd23;
	.param .b64 param1;
	st.param.b64 	[param1], %rd19;
	.param .b32 retval0;
	call.uni (retval0), 
	vprintf, 
	(
	param0, 
	param1
	);
	ld.param.b32 	%r54, [retval0];
	} // callseq 0
$L__BB0_2:
	ret;

}
	// .globl	_Z15wmma_api_kernelP6__halfS0_S0_
.visible .entry _Z15wmma_api_kernelP6__halfS0_S0_(
	.param .u64 .ptr .align 1 _Z15wmma_api_kernelP6__halfS0_S0__param_0,
	.param .u64 .ptr .align 1 _Z15wmma_api_kernelP6__halfS0_S0__param_1,
	.param .u64 .ptr .align 1 _Z15wmma_api_kernelP6__halfS0_S0__param_2
)
{
	.local .align 8 .b8 	__local_depot1[8];
	.reg .b64 	%SP;
	.reg .b64 	%SPL;
	.reg .pred 	%p<2>;
	.reg .b16 	%rs<2>;
	.reg .b32 	%r<36>;
	.reg .b32 	%f<2>;
	.reg .b64 	%rd<17>;
	// demoted variable
	.shared .align 2 .b8 _ZZ15wmma_api_kernelP6__halfS0_S0_E1A[512];
	// demoted variable
	.shared .align 2 .b8 _ZZ15wmma_api_kernelP6__halfS0_S0_E1B[512];
	mov.u64 	%SPL, __local_depot1;
	cvta.local.u64 	%SP, %SPL;
	ld.param.u64 	%rd7, [_Z15wmma_api_kernelP6__halfS0_S0__param_0];
	ld.param.u64 	%rd8, [_Z15wmma_api_kernelP6__halfS0_S0__param_1];
	ld.param.u64 	%rd9, [_Z15wmma_api_kernelP6__halfS0_S0__param_2];
	mov.u32 	%r3, %tid.x;
	shl.b32 	%r4, %r3, 3;
	shl.b32 	%r5, %r3, 4;
	mov.u32 	%r6, _ZZ15wmma_api_kernelP6__halfS0_S0_E1A;
	add.s32 	%r1, %r6, %r5;
	mul.wide.u32 	%rd10, %r4, 2;
	add.s64 	%rd3, %rd7, %rd10;
	// begin inline asm
	cp.async.cg.shared.global.L2::128B [%r1], [%rd3], 16;

	// end inline asm
	mov.u32 	%r7, _ZZ15wmma_api_kernelP6__halfS0_S0_E1B;
	add.s32 	%r2, %r7, %r5;
	add.s64 	%rd4, %rd8, %rd10;
	// begin inline asm
	cp.async.cg.shared.global.L2::128B [%r2], [%rd4], 16;

	// end inline asm
	// begin inline asm
	cp.async.commit_group;

	// end inline asm
	// begin inline asm
	cp.async.wait_group 0;

	// end inline asm
	bar.sync 	0;
	// begin inline asm
	mov.u64 	%rd5, %clock64;
	// end inline asm
	mov.b32 	%r8, 16;
	wmma.load.a.sync.aligned.row.m16n16k16.shared.f16 	{%r9, %r10, %r11, %r12, %r13, %r14, %r15, %r16}, [%r6], %r8;
	wmma.load.b.sync.aligned.col.m16n16k16.shared.f16 	{%r17, %r18, %r19, %r20, %r21, %r22, %r23, %r24}, [%r7], %r8;
	mov.f32 	%f1, 0f00000000;
	// begin inline asm
	{  cvt.rn.f16.f32 %rs1, %f1;}

	// end inline asm
	mov.u32 	%r25, %ntid.x;
	mov.u32 	%r26, %ctaid.x;
	cvta.to.global.u64 	%rd11, %rd9;
	mov.b32 	%r27, {%rs1, %rs1};
	wmma.mma.sync.aligned.row.col.m16n16k16.f16.f16 {%r28, %r29, %r30, %r31}, {%r9, %r10, %r11, %r12, %r13, %r14, %r15, %r16}, {%r17, %r18, %r19, %r20, %r21, %r22, %r23, %r24}, {%r27, %r27, %r27, %r27};
	wmma.store.d.sync.aligned.row.m16n16k16.global.f16 	[%rd11], {%r28, %r29, %r30, %r31}, %r8;
	// begin inline asm
	mov.u64 	%rd6, %clock64;
	// end inline asm
	mul.lo.s32 	%r32, %r25, %r26;
	neg.s32 	%r33, %r32;
	setp.ne.s32 	%p1, %r3, %r33;
	@%p1 bra 	$L__BB1_2;
	add.u64 	%rd12, %SP, 0;
	add.u64 	%rd13, %SPL, 0;
	sub.s64 	%rd14, %rd6, %rd5;
	st.local.u64 	[%rd13], %rd14;
	mov.u64 	%rd15, $str$1;
	cvta.global.u64 	%rd16, %rd15;
	{ // callseq 1, 0
	.param .b64 param0;
	st.param.b64 	[param0], %rd16;
	.param .b64 param1;
	st.param.b64 	[param1], %rd12;
	.param .b32 retval0;
	call.uni (retval0), 
	vprintf, 
	(
	param0, 
	param1
	);
	ld.param.b32 	%r34, [retval0];
	} // callseq 1
$L__BB1_2:
	ret;

}


// ===== COMPILED SASS (sm_100) =====

	.target	sm_100

	.elftype	@"ET_EXEC"


//--------------------- .note.nv.tkinfo           --------------------------
	.section	.note.nv.tkinfo,"",@"SHT_NOTE"
	.sectionflags	@"SHF_NOTE_NV_TKINFO"
	.tkinfo
        /*0018*/ 	.word	0x00000002
        /*0030*/ 	.string	""
        /*0030*/ 	.string	"ptxas"
        /*0030*/ 	.string	"Cuda compilation tools, release 13.0, V13.0.88"
        /*0030*/ 	.string	"Build cuda_13.0.r13.0/compiler.36424714_0"
        /*0030*/ 	.string	"-arch sm_100 -m 64 "



//--------------------- .note.nv.cuinfo           --------------------------
	.section	.note.nv.cuinfo,"",@"SHT_NOTE"
	.sectionflags	@"SHF_NOTE_NV_CUINFO"
        /*0018*/ 	.short	0x0002
        /*001a*/ 	.short	0x0064
        /*001c*/ 	.short	0x0082
	.zero		2


//--------------------- .nv.info                  --------------------------
	.section	.nv.info,"",@"SHT_CUDA_INFO"
	.align	4


	//----- nvinfo : EIATTR_REGCOUNT
	.align		4
        /*0000*/ 	.byte	0x04, 0x2f
        /*0002*/ 	.short	(.L_3 - .L_2)
	.align		4
.L_2:
        /*0004*/ 	.word	index@(_Z19ptx_m16n8k16_kernelP6__halfS0_S0_iii)
        /*0008*/ 	.word	0x00000018


	//----- nvinfo : EIATTR_FRAME_SIZE
	.align		4
.L_3:
        /*000c*/ 	.byte	0x04, 0x11
        /*000e*/ 	.short	(.L_5 - .L_4)
	.align		4
.L_4:
        /*0010*/ 	.word	index@(_Z19ptx_m16n8k16_kernelP6__halfS0_S0_iii)
        /*0014*/ 	.word	0x00000008


	//----- nvinfo : EIATTR_REGCOUNT
	.align		4
.L_5:
        /*0018*/ 	.byte	0x04, 0x2f
        /*001a*/ 	.short	(.L_7 - .L_6)
	.align		4
.L_6:
        /*001c*/ 	.word	index@(_Z15wmma_api_kernelP6__halfS0_S0_)
        /*0020*/ 	.word	0x00000018


	//----- nvinfo : EIATTR_FRAME_SIZE
	.align		4
.L_7:
        /*0024*/ 	.byte	0x04, 0x11
        /*0026*/ 	.short	(.L_9 - .L_8)
	.align		4
.L_8:
        /*0028*/ 	.word	index@(_Z15wmma_api_kernelP6__halfS0_S0_)
        /*002c*/ 	.word	0x00000008


	//----- nvinfo : EIATTR_MIN_STACK_SIZE
	.align		4
.L_9:
        /*0030*/ 	.byte	0x04, 0x12
        /*0032*/ 	.short	(.L_11 - .L_10)
	.align		4
.L_10:
        /*0034*/ 	.word	index@(_Z15wmma_api_kernelP6__halfS0_S0_)
        /*0038*/ 	.word	0x00000008


	//----- nvinfo : EIATTR_MIN_STACK_SIZE
	.align		4
.L_11:
        /*003c*/ 	.byte	0x04, 0x12
        /*003e*/ 	.short	(.L_13 - .L_12)
	.align		4
.L_12:
        /*0040*/ 	.word	index@(_Z19ptx_m16n8k16_kernelP6__halfS0_S0_iii)
        /*0044*/ 	.word	0x00000008
.L_13:


//--------------------- .nv.compat                --------------------------
	.section	.nv.compat,"",@"SHT_CUDA_COMPAT_INFO"
	.align	4
        /*0000*/ 	.byte	0x02, 0x09, 0x00, 0x00, 0x02, 0x02, 0x01, 0x00, 0x02, 0x05, 0x05, 0x00, 0x03, 0x07, 0x01, 0x01
        /*0010*/ 	.byte	0x02, 0x03, 0x00, 0x00, 0x02, 0x06, 0x01, 0x00, 0x04, 0x0b, 0x08, 0x00, 0x09, 0x00, 0x00, 0x00
        /*0020*/ 	.byte	0x00, 0x00, 0x00, 0x00


//--------------------- .nv.info._Z15wmma_api_kernelP6__halfS0_S0_ --------------------------
	.section	.nv.info._Z15wmma_api_kernelP6__halfS0_S0_,"",@"SHT_CUDA_INFO"
	.sectionflags	@""
	.align	4


	//----- nvinfo : EIATTR_CUDA_API_VERSION
	.align		4
        /*0000*/ 	.byte	0x04, 0x37
        /*0002*/ 	.short	(.L_15 - .L_14)
.L_14:
        /*0004*/ 	.word	0x00000082


	//----- nvinfo : EIATTR_KPARAM_INFO
	.align		4
.L_15:
        /*0008*/ 	.byte	0x04, 0x17
        /*000a*/ 	.short	(.L_17 - .L_16)
.L_16:
        /*000c*/ 	.word	0x00000000
        /*0010*/ 	.short	0x0002
        /*0012*/ 	.short	0x0010
        /*0014*/ 	.byte	0x00, 0xf5, 0x21, 0x00


	//----- nvinfo : EIATTR_KPARAM_INFO
	.align		4
.L_17:
        /*0018*/ 	.byte	0x04, 0x17
        /*001a*/ 	.short	(.L_19 - .L_18)
.L_18:
        /*001c*/ 	.word	0x00000000
        /*0020*/ 	.short	0x0001
        /*0022*/ 	.short	0x0008
        /*0024*/ 	.byte	0x00, 0xf5, 0x21, 0x00


	//----- nvinfo : EIATTR_KPARAM_INFO
	.align		4
.L_19:
        /*0028*/ 	.byte	0x04, 0x17
        /*002a*/ 	.short	(.L_21 - .L_20)
.L_20:
        /*002c*/ 	.word	0x00000000
        /*0030*/ 	.short	0x0000
        /*0032*/ 	.short	0x0000
        /*0034*/ 	.byte	0x00, 0xf5, 0x21, 0x00


	//----- nvinfo : EIATTR_SPARSE_MMA_MASK
	.align		4
.L_21:
        /*0038*/ 	.byte	0x03, 0x50
        /*003a*/ 	.short	0x0000


	//----- nvinfo : EIATTR_WMMA_USED
	.align		4
        /*003c*/ 	.byte	0x01, 0x2b
	.zero		2


	//----- nvinfo : EIATTR_MAXREG_COUNT
	.align		4
        /*0040*/ 	.byte	0x03, 0x1b
        /*0042*/ 	.short	0x00ff


	//----- nvinfo : EIATTR_NUM_BARRIERS
	.align		4
        /*0044*/ 	.byte	0x02, 0x4c
        /*0046*/ 	.byte	0x01
	.zero		1


	//----- nvinfo : EIATTR_EXTERNS
	.align		4
        /*0048*/ 	.byte	0x04, 0x0f
        /*004a*/ 	.short	(.L_23 - .L_22)


	//   ....[0]....
	.align		4
.L_22:
        /*004c*/ 	.word	index@(vprintf)


	//----- nvinfo : EIATTR_MERCURY_ISA_VERSION
	.align		4
.L_23:
        /*0050*/ 	.byte	0x03, 0x5f
        /*0052*/ 	.short	0x0101


	//----- nvinfo : EIATTR_VRC_CTA_INIT_COUNT
	.align		4
        /*0054*/ 	.byte	0x02, 0x4a
	.zero		1
	.zero		1


	//----- nvinfo : EIATTR_SYSCALL_OFFSETS
	.align		4
        /*0058*/ 	.byte	0x04, 0x46
        /*005a*/ 	.short	(.L_25 - .L_24)


	//   ....[0]....
.L_24:
        /*005c*/ 	.word	0x000004a0


	//----- nvinfo : EIATTR_EXIT_INSTR_OFFSETS
	.align		4
.L_25:
        /*0060*/ 	.byte	0x04, 0x1c
        /*0062*/ 	.short	(.L_27 - .L_26)


	//   ....[0]....
.L_26:
        /*0064*/ 	.word	0x00000400


	//   ....[1]....
        /*0068*/ 	.word	0x000004b0


	//----- nvinfo : EIATTR_CRS_STACK_SIZE
	.align		4
.L_27:
        /*006c*/ 	.byte	0x04, 0x1e
        /*006e*/ 	.short	(.L_29 - .L_28)
.L_28:
        /*0070*/ 	.word	0x00000000


	//----- nvinfo : EIATTR_CBANK_PARAM_SIZE
	.align		4
.L_29:
        /*0074*/ 	.byte	0x03, 0x19
        /*0076*/ 	.short	0x0018


	//----- nvinfo : EIATTR_PARAM_CBANK
	.align		4
        /*0078*/ 	.byte	0x04, 0x0a
        /*007a*/ 	.short	(.L_31 - .L_30)
	.align		4
.L_30:
        /*007c*/ 	.word	index@(.nv.constant0._Z15wmma_api_kernelP6__halfS0_S0_)
        /*0080*/ 	.short	0x0380
        /*0082*/ 	.short	0x0018


	//----- nvinfo : EIATTR_SW_WAR
	.align		4
.L_31:
        /*0084*/ 	.byte	0x04, 0x36
        /*0086*/ 	.short	(.L_33 - .L_32)
.L_32:
        /*0088*/ 	.word	0x00000008
.L_33:


//--------------------- .nv.info._Z19ptx_m16n8k16_kernelP6__halfS0_S0_iii --------------------------
	.section	.nv.info._Z19ptx_m16n8k16_kernelP6__halfS0_S0_iii,"",@"SHT_CUDA_INFO"
	.sectionflags	@""
	.align	4


	//----- nvinfo : EIATTR_CUDA_API_VERSION
	.align		4
        /*0000*/ 	.byte	0x04, 0x37
        /*0002*/ 	.short	(.L_35 - .L_34)
.L_34:
        /*0004*/ 	.word	0x00000082


	//----- nvinfo : EIATTR_KPARAM_INFO
	.align		4
.L_35:
        /*0008*/ 	.byte	0x04, 0x17
        /*000a*/ 	.short	(.L_37 - .L_36)
.L_36:
        /*000c*/ 	.word	0x00000000
        /*0010*/ 	.short	0x0005
        /*0012*/ 	.short	0x0020
        /*0014*/ 	.byte	0x00, 0xf0, 0x11, 0x00


	//----- nvinfo : EIATTR_KPARAM_INFO
	.align		4
.L_37:
        /*0018*/ 	.byte	0x04, 0x17
        /*001a*/ 	.short	(.L_39 - .L_38)
.L_38:
        /*001c*/ 	.word	0x00000000
        /*0020*/ 	.short	0x0004
        /*0022*/ 	.short	0x001c
        /*0024*/ 	.byte	0x00, 0xf0, 0x11, 0x00


	//----- nvinfo : EIATTR_KPARAM_INFO
	.align		4
.L_39:
        /*0028*/ 	.byte	0x04, 0x17
        /*002a*/ 	.short	(.L_41 - .L_40)
.L_40:
        /*002c*/ 	.word	0x00000000
        /*0030*/ 	.short	0x0003
        /*0032*/ 	.short	0x0018
        /*0034*/ 	.byte	0x00, 0xf0, 0x11, 0x00


	//----- nvinfo : EIATTR_KPARAM_INFO
	.align		4
.L_41:
        /*0038*/ 	.byte	0x04, 0x17
        /*003a*/ 	.short	(.L_43 - .L_42)
.L_42:
        /*003c*/ 	.word	0x00000000
        /*0040*/ 	.short	0x0002
        /*0042*/ 	.short	0x0010
        /*0044*/ 	.byte	0x00, 0xf5, 0x21, 0x00


	//----- nvinfo : EIATTR_KPARAM_INFO
	.align		4
.L_43:
        /*0048*/ 	.byte	0x04, 0x17
        /*004a*/ 	.short	(.L_45 - .L_44)
.L_44:
        /*004c*/ 	.word	0x00000000
        /*0050*/ 	.short	0x0001
        /*0052*/ 	.short	0x0008
        /*0054*/ 	.byte	0x00, 0xf5, 0x21, 0x00


	//----- nvinfo : EIATTR_KPARAM_INFO
	.align		4
.L_45:
        /*0058*/ 	.byte	0x04, 0x17
        /*005a*/ 	.short	(.L_47 - .L_46)
.L_46:
        /*005c*/ 	.word	0x00000000
        /*0060*/ 	.short	0x0000
        /*0062*/ 	.short	0x0000
        /*0064*/ 	.byte	0x00, 0xf5, 0x21, 0x00


	//----- nvinfo : EIATTR_SPARSE_MMA_MASK
	.align		4
.L_47:
        /*0068*/ 	.byte	0x03, 0x50
        /*006a*/ 	.short	0x0000


	//----- nvinfo : EIATTR_MAXREG_COUNT
	.align		4
        /*006c*/ 	.byte	0x03, 0x1b
        /*006e*/ 	.short	0x00ff


	//----- nvinfo : EIATTR_NUM_BARRIERS
	.align		4
        /*0070*/ 	.byte	0x02, 0x4c
        /*0072*/ 	.byte	0x01
	.zero		1


	//----- nvinfo : EIATTR_EXTERNS
	.align		4
        /*0074*/ 	.byte	0x04, 0x0f
        /*0076*/ 	.short	(.L_49 - .L_48)


	//   ....[0]....
	.align		4
.L_48:
        /*0078*/ 	.word	index@(vprintf)


	//----- nvinfo : EIATTR_MERCURY_ISA_VERSION
	.align		4
.L_49:
        /*007c*/ 	.byte	0x03, 0x5f
        /*007e*/ 	.short	0x0101


	//----- nvinfo : EIATTR_VRC_CTA_INIT_COUNT
	.align		4
        /*0080*/ 	.byte	0x02, 0x4a
	.zero		1
	.zero		1


	//----- nvinfo : EIATTR_SYSCALL_OFFSETS
	.align		4
        /*0084*/ 	.byte	0x04, 0x46
        /*0086*/ 	.short	(.L_51 - .L_50)


	//   ....[0]....
.L_50:
        /*0088*/ 	.word	0x00000450


	//----- nvinfo : EIATTR_EXIT_INSTR_OFFSETS
	.align		4
.L_51:
        /*008c*/ 	.byte	0x04, 0x1c
        /*008e*/ 	.short	(.L_53 - .L_52)


	//   ....[0]....
.L_52:
        /*0090*/ 	.word	0x000003b0


	//   ....[1]....
        /*0094*/ 	.word	0x00000460


	//----- nvinfo : EIATTR_CRS_STACK_SIZE
	.align		4
.L_53:
        /*0098*/ 	.byte	0x04, 0x1e
        /*009a*/ 	.short	(.L_55 - .L_54)
.L_54:
        /*009c*/ 	.word	0x00000000


	//----- nvinfo : EIATTR_CBANK_PARAM_SIZE
	.align		4
.L_55:
        /*00a0*/ 	.byte	0x03, 0x19
        /*00a2*/ 	.short	0x0024


	//----- nvinfo : EIATTR_PARAM_CBANK
	.align		4
        /*00a4*/ 	.byte	0x04, 0x0a
        /*00a6*/ 	.short	(.L_57 - .L_56)
	.align		4
.L_56:
        /*00a8*/ 	.word	index@(.nv.constant0._Z19ptx_m16n8k16_kernelP6__halfS0_S0_iii)
        /*00ac*/ 	.short	0x0380
        /*00ae*/ 	.short	0x0024


	//----- nvinfo : EIATTR_SW_WAR
	.align		4
.L_57:
        /*00b0*/ 	.byte	0x04, 0x36
        /*00b2*/ 	.short	(.L_59 - .L_58)
.L_58:
        /*00b4*/ 	.word	0x00000008
.L_59:


//--------------------- .nv.callgraph             --------------------------
	.section	.nv.callgraph,"",@"SHT_CUDA_CALLGRAPH"
	.align	4
	.sectionentsize	8
	.align		4
        /*0000*/ 	.word	0x00000000
	.align		4
        /*0004*/ 	.word	0xffffffff
	.align		4
        /*0008*/ 	.word	index@(_Z15wmma_api_kernelP6__halfS0_S0_)
	.align		4
        /*000c*/ 	.word	index@(vprintf)
	.align		4
        /*0010*/ 	.word	index@(_Z19ptx_m16n8k16_kernelP6__halfS0_S0_iii)
	.align		4
        /*0014*/ 	.word	index@(vprintf)
	.align		4
        /*0018*/ 	.word	0x00000000
	.align		4
        /*001c*/ 	.word	0xfffffffe
	.align		4
        /*0020*/ 	.word	0x00000000
	.align		4
        /*0024*/ 	.word	0xfffffffd
	.align		4
        /*0028*/ 	.word	0x00000000
	.align		4
        /*002c*/ 	.word	0xfffffffc


//--------------------- .nv.constant4             --------------------------
	.section	.nv.constant4,"a",@progbits
	.align	8
	.align		8
.nv.constant4:
        /*0000*/ 	.dword	vprintf
	.align		8
        /*0008*/ 	.dword	$str
	.align		8
        /*0010*/ 	.dword	$str$1


//--------------------- .text._Z15wmma_api_kernelP6__halfS0_S0_ --------------------------
	.section	.text._Z15wmma_api_kernelP6__halfS0_S0_,"ax",@progbits
	.align	128
        .global         _Z15wmma_api_kernelP6__halfS0_S0_
        .type           _Z15wmma_api_kernelP6__halfS0_S0_,@function
        .size           _Z15wmma_api_kernelP6__halfS0_S0_,(.L_x_4 - _Z15wmma_api_kernelP6__halfS0_S0_)
        .other          _Z15wmma_api_kernelP6__halfS0_S0_,@"STO_CUDA_ENTRY STV_DEFAULT"
_Z15wmma_api_kernelP6__halfS0_S0_:
.text._Z15wmma_api_kernelP6__halfS0_S0_:
[----:B------:R-:W1:Y:S01]  /*0000*/  LDC R1, c[0x0][0x37c] ;  /* 0x0000df00ff017b82 */ /* 0x000e620000000800 */
[----:B------:R-:W2:Y:S07]  /*0010*/  S2R R16, SR_TID.X ;  /* 0x0000000000107919 */ /* 0x000eae0000002100 */
[----:B------:R-:W3:Y:S01]  /*0020*/  S2UR UR6, SR_CgaCtaId ;  /* 0x00000000000679c3 */ /* 0x000ee20000008800 */
[----:B------:R-:W4:Y:S01]  /*0030*/  LDCU.64 UR8, c[0x0][0x358] ;  /* 0x00006b00ff0877ac */ /* 0x000f220008000a00 */
[----:B-1----:R-:W-:Y:S01]  /*0040*/  VIADD R1, R1, 0xfffffff8 ;  /* 0xfffffff801017836 */ /* 0x002fe20000000000 */
[----:B------:R-:W-:Y:S01]  /*0050*/  UMOV UR4, 0x400 ;  /* 0x0000040000047882 */ /* 0x000fe20000000000 */
[----:B------:R-:W1:Y:S04]  /*0060*/  LDCU UR7, c[0x0][0x2fc] ;  /* 0x00005f80ff0777ac */ /* 0x000e680008000800 */
[----:B------:R-:W5:Y:S01]  /*0070*/  LDC.64 R2, c[0x0][0x380] ;  /* 0x0000e000ff027b82 */ /* 0x000f620000000a00 */
[----:B------:R-:W-:-:S07]  /*0080*/  UIADD3 UR5, UPT, UPT, UR4, 0x200, URZ ;  /* 0x0000020004057890 */ /* 0x000fce000fffe0ff */
[----:B------:R-:W4:Y:S01]  /*0090*/  LDC.64 R4, c[0x0][0x388] ;  /* 0x0000e200ff047b82 */ /* 0x000f220000000a00 */
[----:B---3--:R-:W-:Y:S02]  /*00a0*/  ULEA UR4, UR6, UR4, 0x18 ;  /* 0x0000000406047291 */ /* 0x008fe4000f8ec0ff */
[----:B------:R-:W-:Y:S01]  /*00b0*/  ULEA UR5, UR6, UR5, 0x18 ;  /* 0x0000000506057291 */ /* 0x000fe2000f8ec0ff */
[----:B------:R-:W3:Y:S01]  /*00c0*/  LDCU UR6, c[0x0][0x2f8] ;  /* 0x00005f00ff0677ac */ /* 0x000ee20008000800 */
[C---:B--2---:R-:W-:Y:S02]  /*00d0*/  IMAD.SHL.U32 R7, R16.reuse, 0x8, RZ ;  /* 0x0000000810077824 */ /* 0x044fe400078e00ff */
[C---:B------:R-:W-:Y:S02]  /*00e0*/  LEA R9, R16.reuse, UR4, 0x4 ;  /* 0x0000000410097c11 */ /* 0x040fe4000f8e20ff */
[----:B------:R-:W-:Y:S01]  /*00f0*/  LEA R11, R16, UR5, 0x4 ;  /* 0x00000005100b7c11 */ /* 0x000fe2000f8e20ff */
[----:B-----5:R-:W-:-:S04]  /*0100*/  IMAD.WIDE.U32 R2, R7, 0x2, R2 ;  /* 0x0000000207027825 */ /* 0x020fc800078e0002 */
[----:B----4-:R-:W-:Y:S01]  /*0110*/  IMAD.WIDE.U32 R4, R7, 0x2, R4 ;  /* 0x0000000207047825 */ /* 0x010fe200078e0004 */
[----:B------:R-:W-:Y:S01]  /*0120*/  @!PT LDS RZ, [RZ] ;  /* 0x00000000fffff984 */ /* 0x000fe20000000800 */
[----:B------:R-:W-:Y:S01]  /*0130*/  @!PT LDS RZ, [RZ] ;  /* 0x00000000fffff984 */ /* 0x000fe20000000800 */
[----:B------:R-:W-:Y:S01]  /*0140*/  @!PT LDS RZ, [RZ] ;  /* 0x00000000fffff984 */ /* 0x000fe20000000800 */
[----:B------:R2:W-:Y:S04]  /*0150*/  LDGSTS.E.BYPASS.LTC128B.128 [R9], desc[UR8][R2.64] ;  /* 0x0000000002097fae */ /* 0x0005e8000b981a08 */
[----:B------:R4:W-:Y:S01]  /*0160*/  LDGSTS.E.BYPASS.LTC128B.128 [R11], desc[UR8][R4.64] ;  /* 0x00000000040b7fae */ /* 0x0009e2000b981a08 */
[----:B---3--:R-:W-:-:S03]  /*0170*/  IADD3 R6, P0, PT, R1, UR6, RZ ;  /* 0x0000000601067c10 */ /* 0x008fc6000ff1e0ff */
[----:B------:R-:W0:Y:S02]  /*0180*/  LDGDEPBAR ;  /* 0x00000000000079af */ /* 0x000e240000000000 */
[----:B-1----:R-:W-:Y:S01]  /*0190*/  IMAD.X R7, RZ, RZ, UR7, P0 ;  /* 0x00000007ff077e24 */ /* 0x002fe200080e06ff */
[----:B------:R-:W-:-:S04]  /*01a0*/  DEPBAR.LE SB0, 0x0 ;  /* 0x000080000000791a */ /* 0x000fc80000000000 */
[----:B------:R-:W-:Y:S01]  /*01b0*/  BAR.SYNC.DEFER_BLOCKING 0x0 ;  /* 0x0000000000007b1d */ /* 0x000fe20000010000 */
[----:B--2---:R-:W-:-:S05]  /*01c0*/  CS2R R2, SR_CLOCKLO ;  /* 0x0000000000027805 */ /* 0x004fca0000015000 */
[----:B------:R-:W4:Y:S02]  /*01d0*/  S2R R0, SR_LANEID ;  /* 0x0000000000007919 */ /* 0x000f240000000000 */
[--C-:B----4-:R-:W-:Y:S02]  /*01e0*/  SHF.R.U32.HI R4, RZ, 0x3, R0.reuse ;  /* 0x00000003ff047819 */ /* 0x110fe40000011600 */
[----:B------:R-:W-:Y:S02]  /*01f0*/  LOP3.LUT R5, R0, 0x7, RZ, 0xc0, !PT ;  /* 0x0000000700057812 */ /* 0x000fe400078ec0ff */
[--C-:B------:R-:W-:Y:S01]  /*0200*/  SHF.R.U32.HI R8, RZ, 0x4, R0.reuse ;  /* 0x00000004ff087819 */ /* 0x100fe20000011600 */
[C---:B------:R-:W-:Y:S01]  /*0210*/  IMAD.SHL.U32 R10, R4.reuse, 0x8, RZ ;  /* 0x00000008040a7824 */ /* 0x040fe200078e00ff */
[----:B------:R-:W-:Y:S01]  /*0220*/  SHF.R.U32.HI R17, RZ, 0x2, R0 ;  /* 0x00000002ff117819 */ /* 0x000fe20000011600 */
[----:B------:R-:W-:Y:S02]  /*0230*/  IMAD.SHL.U32 R4, R4, 0x8, RZ ;  /* 0x0000000804047824 */ /* 0x000fe400078e00ff */
[--C-:B------:R-:W-:Y:S01]  /*0240*/  IMAD R9, R8, 0x8, R5.reuse ;  /* 0x0000000808097824 */ /* 0x100fe200078e0205 */
[----:B------:R-:W-:Y:S01]  /*0250*/  LOP3.LUT R5, R10, 0x8, R5, 0xe2, !PT ;  /* 0x000000080a057812 */ /* 0x000fe200078ee205 */
[----:B------:R-:W-:Y:S01]  /*0260*/  IMAD.SHL.U32 R8, R8, 0x8, RZ ;  /* 0x0000000808087824 */ /* 0x000fe200078e00ff */
[----:B------:R-:W-:-:S03]  /*0270*/  LOP3.LUT R4, R4, 0x8, RZ, 0xe2, !PT ;  /* 0x0000000804047812 */ /* 0x000fc600078ee2ff */
[----:B------:R-:W-:Y:S02]  /*0280*/  IMAD R5, R5, 0x10, R8 ;  /* 0x0000001005057824 */ /* 0x000fe400078e0208 */
[----:B------:R-:W-:-:S03]  /*0290*/  IMAD R4, R9, 0x10, R4 ;  /* 0x0000001009047824 */ /* 0x000fc600078e0204 */
[----:B------:R-:W-:Y:S01]  /*02a0*/  LEA R10, R5, UR4, 0x1 ;  /* 0x00000004050a7c11 */ /* 0x000fe2000f8e08ff */
[----:B------:R-:W-:Y:S01]  /*02b0*/  IMAD.MOV.U32 R5, RZ, RZ, RZ ;  /* 0x000000ffff057224 */ /* 0x000fe200078e00ff */
[----:B------:R-:W-:Y:S01]  /*02c0*/  LEA R18, R4, UR5, 0x1 ;  /* 0x0000000504127c11 */ /* 0x000fe2000f8e08ff */
[----:B------:R-:W1:Y:S01]  /*02d0*/  LDCU.64 UR4, c[0x0][0x390] ;  /* 0x00007200ff0477ac */ /* 0x000e620008000a00 */
[----:B------:R-:W-:Y:S02]  /*02e0*/  LOP3.LUT R4, R0, 0x3, RZ, 0xc0, !PT ;  /* 0x0000000300047812 */ /* 0x000fe400078ec0ff */
[----:B------:R-:W-:Y:S03]  /*02f0*/  LDSM.16.M88.4 R8, [R10] ;  /* 0x000000000a08783b */ /* 0x000fe60000000200 */
[----:B------:R-:W-:Y:S01]  /*0300*/  IMAD.WIDE.U32 R4, R17, 0x8, R4 ;  /* 0x0000000811047825 */ /* 0x000fe200078e0004 */
[----:B------:R-:W2:Y:S02]  /*0310*/  LDSM.16.M88.4 R12, [R18] ;  /* 0x00000000120c783b */ /* 0x000ea40000000200 */
[C---:B--2---:R-:W-:Y:S08]  /*0320*/  HMMA.16816.F16 R12, R8.reuse, R12, RZ ;  /* 0x0000000c080c723c */ /* 0x044ff000000008ff */
[----:B------:R-:W-:Y:S01]  /*0330*/  HMMA.16816.F16 R14, R8, R14, RZ ;  /* 0x0000000e080e723c */ /* 0x000fe200000008ff */
[C---:B-1----:R-:W-:Y:S01]  /*0340*/  LEA R8, P0, R4.reuse, UR4, 0x2 ;  /* 0x0000000404087c11 */ /* 0x042fe2000f8010ff */
[----:B------:R-:W1:Y:S03]  /*0350*/  LDCU UR4, c[0x0][0x360] ;  /* 0x00006c00ff0477ac */ /* 0x000e660008000800 */
[----:B------:R-:W-:Y:S01]  /*0360*/  LEA.HI.X R9, R4, UR5, R5, 0x2, P0 ;  /* 0x0000000504097c11 */ /* 0x000fe200080f1405 */
[----:B------:R-:W2:Y:S05]  /*0370*/  S2UR UR5, SR_CTAID.X ;  /* 0x00000000000579c3 */ /* 0x000eaa0000002500 */
[----:B------:R3:W-:Y:S04]  /*0380*/  STG.E desc[UR8][R8.64], R12 ;  /* 0x0000000c08007986 */ /* 0x0007e8000c101908 */
[----:B------:R3:W-:Y:S04]  /*0390*/  STG.E desc[UR8][R8.64+0x100], R13 ;  /* 0x0001000d08007986 */ /* 0x0007e8000c101908 */
[----:B------:R3:W-:Y:S04]  /*03a0*/  STG.E desc[UR8][R8.64+0x10], R14 ;  /* 0x0000100e08007986 */ /* 0x0007e8000c101908 */
[----:B------:R3:W-:Y:S01]  /*03b0*/  STG.E desc[UR8][R8.64+0x110], R15 ;  /* 0x0001100f08007986 */ /* 0x0007e2000c101908 */
[----:B------:R-:W-:Y:S01]  /*03c0*/  CS2R R4, SR_CLOCKLO ;  /* 0x0000000000047805 */ /* 0x000fe20000015000 */
[----:B-1----:R-:W-:-:S04]  /*03d0*/  UIADD3 UR4, UPT, UPT, URZ, -UR4, URZ ;  /* 0x80000004ff047290 */ /* 0x002fc8000fffe0ff */
[----:B--2---:R-:W-:-:S06]  /*03e0*/  UIMAD UR5, UR4, UR5, URZ ;  /* 0x00000005040572a4 */ /* 0x004fcc000f8e02ff */
[----:B------:R-:W-:-:S13]  /*03f0*/  ISETP.NE.AND P0, PT, R16, UR5, PT ;  /* 0x0000000510007c0c */ /* 0x000fda000bf05270 */
[----:B---3--:R-:W-:Y:S05]  /*0400*/  @P0 EXIT ;  /* 0x000000000000094d */ /* 0x008fea0003800000 */
[----:B------:R-:W-:Y:S01]  /*0410*/  IADD3 R8, P0, PT, -R2, R4, RZ ;  /* 0x0000000402087210 */ /* 0x000fe20007f1e1ff */
[----:B------:R-:W1:Y:S01]  /*0420*/  LDCU.64 UR4, c[0x4][0x10] ;  /* 0x01000200ff0477ac */ /* 0x000e620008000a00 */
[----:B------:R-:W-:-:S03]  /*0430*/  MOV R0, 0x0 ;  /* 0x0000000000007802 */ /* 0x000fc60000000f00 */
[----:B------:R-:W-:Y:S02]  /*0440*/  IMAD.X R9, R5, 0x1, ~R3, P0 ;  /* 0x0000000105097824 */ /* 0x000fe400000e0e03 */
[----:B------:R2:W3:Y:S03]  /*0450*/  LDC.64 R2, c[0x4][R0] ;  /* 0x0100000000027b82 */ /* 0x0004e60000000a00 */
[----:B------:R2:W-:Y:S01]  /*0460*/  STL.64 [R1], R8 ;  /* 0x0000000801007387 */ /* 0x0005e20000100a00 */
[----:B-1----:R-:W-:Y:S02]  /*0470*/  IMAD.U32 R4, RZ, RZ, UR4 ;  /* 0x00000004ff047e24 */ /* 0x002fe4000f8e00ff */
[----:B------:R-:W-:-:S07]  /*0480*/  IMAD.U32 R5, RZ, RZ, UR5 ;  /* 0x00000005ff057e24 */ /* 0x000fce000f8e00ff */
[----:B------:R-:W-:-:S07]  /*0490*/  LEPC R20, `(.L_x_0) ;  /* 0x000000001014794e */ /* 0x000fce0000000000 */
[----:B--23--:R-:W-:Y:S05]  /*04a0*/  CALL.ABS.NOINC R2 ;  /* 0x0000000002007343 */ /* 0x00cfea0003c00000 */
.L_x_0:
[----:B------:R-:W-:Y:S05]  /*04b0*/  EXIT ;  /* 0x000000000000794d */ /* 0x000fea0003800000 */
.L_x_1:
[----:B------:R-:W-:-:S00]  /*04c0*/  BRA `(.L_x_1) ;  /* 0xfffffffc00fc7947 */ /* 0x000fc0000383ffff */
[----:B------:R-:W-:-:S00]  /*04d0*/  NOP ;  /* 0x0000000000007918 */ /* 0x000fc00000000000 */
        /* <DEDUP_REMOVED lines=10> */
.L_x_4:


//--------------------- .text._Z19ptx_m16n8k16_kernelP6__halfS0_S0_iii --------------------------
	.section	.text._Z19ptx_m16n8k16_kernelP6__halfS0_S0_iii,"ax",@progbits
	.align	128
        .global         _Z19ptx_m16n8k16_kernelP6__halfS0_S0_iii
        .type           _Z19ptx_m16n8k16_kernelP6__halfS0_S0_iii,@function
        .size           _Z19ptx_m16n8k16_kernelP6__halfS0_S0_iii,(.L_x_5 - _Z19ptx_m16n8k16_kernelP6__halfS0_S0_iii)
        .other          _Z19ptx_m16n8k16_kernelP6__halfS0_S0_iii,@"STO_CUDA_ENTRY STV_DEFAULT"
_Z19ptx_m16n8k16_kernelP6__halfS0_S0_iii:
.text._Z19ptx_m16n8k16_kernelP6__halfS0_S0_iii:
[----:B------:R-:W1:Y:S01]  /*0000*/  LDC R1, c[0x0][0x37c] ;  /* 0x0000df00ff017b82 */ /* 0x000e620000000800 */
[----:B------:R-:W2:Y:S07]  /*0010*/  S2R R16, SR_TID.X ;  /* 0x0000000000107919 */ /* 0x000eae0000002100 */
[----:B------:R-:W3:Y:S01]  /*0020*/  S2UR UR6, SR_CgaCtaId ;  /* 0x00000000000679c3 */ /* 0x000ee20000008800 */
[----:B------:R-:W4:Y:S01]  /*0030*/  LDCU.64 UR10, c[0x0][0x380] ;  /* 0x00007000ff0a77ac */ /* 0x000f220008000a00 */
[----:B-1----:R-:W-:Y:S01]  /*0040*/  VIADD R1, R1, 0xfffffff8 ;  /* 0xfffffff801017836 */ /* 0x002fe20000000000 */
[----:B------:R-:W1:Y:S01]  /*0050*/  LDCU.64 UR12, c[0x0][0x388] ;  /* 0x00007100ff0c77ac */ /* 0x000e620008000a00 */
[----:B------:R-:W5:Y:S01]  /*0060*/  LDCU.64 UR8, c[0x0][0x358] ;  /* 0x00006b00ff0877ac */ /* 0x000f620008000a00 */
[----:B------:R-:W-:Y:S01]  /*0070*/  UMOV UR4, 0x400 ;  /* 0x0000040000047882 */ /* 0x000fe20000000000 */
[----:B------:R-:W5:Y:S01]  /*0080*/  LDCU UR7, c[0x0][0x2fc] ;  /* 0x00005f80ff0777ac */ /* 0x000f620008000800 */
[----:B------:R-:W-:-:S02]  /*0090*/  UIADD3 UR5, UPT, UPT, UR4, 0x200, URZ ;  /* 0x0000020004057890 */ /* 0x000fc4000fffe0ff */
[----:B---3--:R-:W-:Y:S02]  /*00a0*/  ULEA UR4, UR6, UR4, 0x18 ;  /* 0x0000000406047291 */ /* 0x008fe4000f8ec0ff */
[----:B------:R-:W-:Y:S01]  /*00b0*/  ULEA UR5, UR6, UR5, 0x18 ;  /* 0x0000000506057291 */ /* 0x000fe2000f8ec0ff */
[----:B------:R-:W3:Y:S01]  /*00c0*/  LDCU UR6, c[0x0][0x2f8] ;  /* 0x00005f00ff0677ac */ /* 0x000ee20008000800 */
[----:B--2---:R-:W-:-:S05]  /*00d0*/  IMAD.SHL.U32 R8, R16, 0x10, RZ ;  /* 0x0000001010087824 */ /* 0x004fca00078e00ff */
[----:B------:R-:W-:-:S04]  /*00e0*/  LOP3.LUT R0, R8, 0x1f0, RZ, 0xc0, !PT ;  /* 0x000001f008007812 */ /* 0x000fc800078ec0ff */
[C---:B----4-:R-:W-:Y:S01]  /*00f0*/  IADD3 R2, P0, PT, R0.reuse, UR10, RZ ;  /* 0x0000000a00027c10 */ /* 0x050fe2000ff1e0ff */
[C---:B------:R-:W-:Y:S01]  /*0100*/  VIADD R9, R0.reuse, UR4 ;  /* 0x0000000400097c36 */ /* 0x040fe20008000000 */
[C---:B-1----:R-:W-:Y:S01]  /*0110*/  IADD3 R4, P1, PT, R0.reuse, UR12, RZ ;  /* 0x0000000c00047c10 */ /* 0x042fe2000ff3e0ff */
[----:B------:R-:W-:Y:S01]  /*0120*/  VIADD R11, R0, UR5 ;  /* 0x00000005000b7c36 */ /* 0x000fe20008000000 */
[----:B------:R-:W-:Y:S01]  /*0130*/  LOP3.LUT R0, R16, 0x1f, RZ, 0xc0, !PT ;  /* 0x0000001f10007812 */ /* 0x000fe200078ec0ff */
[----:B------:R-:W-:Y:S01]  /*0140*/  IMAD.X R3, RZ, RZ, UR11, P0 ;  /* 0x0000000bff037e24 */ /* 0x000fe200080e06ff */
[----:B---3--:R-:W-:Y:S01]  /*0150*/  IADD3 R6, P0, PT, R1, UR6, RZ ;  /* 0x0000000601067c10 */ /* 0x008fe2000ff1e0ff */
[----:B------:R-:W-:-:S03]  /*0160*/  IMAD.X R5, RZ, RZ, UR13, P1 ;  /* 0x0000000dff057e24 */ /* 0x000fc600088e06ff */
[----:B------:R-:W-:Y:S01]  /*0170*/  @!PT LDS RZ, [RZ] ;  /* 0x00000000fffff984 */ /* 0x000fe20000000800 */
[----:B------:R-:W-:Y:S01]  /*0180*/  @!PT LDS RZ, [RZ] ;  /* 0x00000000fffff984 */ /* 0x000fe20000000800 */
[----:B------:R-:W-:Y:S01]  /*0190*/  @!PT LDS RZ, [RZ] ;  /* 0x00000000fffff984 */ /* 0x000fe20000000800 */
[----:B-----5:R1:W-:Y:S01]  /*01a0*/  LDGSTS.E.BYPASS.LTC128B.128 [R9], desc[UR8][R2.64] ;  /* 0x0000000002097fae */ /* 0x0203e2000b981a08 */
[----:B------:R-:W-:-:S03]  /*01b0*/  IMAD.X R7, RZ, RZ, UR7, P0 ;  /* 0x00000007ff077e24 */ /* 0x000fc600080e06ff */
[----:B------:R2:W-:Y:S04]  /*01c0*/  LDGSTS.E.BYPASS.LTC128B.128 [R11], desc[UR8][R4.64] ;  /* 0x00000000040b7fae */ /* 0x0005e8000b981a08 */
[----:B------:R-:W0:Y:S01]  /*01d0*/  LDGDEPBAR ;  /* 0x00000000000079af */ /* 0x000e220000000000 */
[----:B------:R-:W-:-:S04]  /*01e0*/  DEPBAR.LE SB0, 0x0 ;  /* 0x000080000000791a */ /* 0x000fc80000000000 */
[----:B------:R-:W-:Y:S01]  /*01f0*/  BAR.SYNC.DEFER_BLOCKING 0x0 ;  /* 0x0000000000007b1d */ /* 0x000fe20000010000 */
[----:B-1----:R-:W-:Y:S02]  /*0200*/  CS2R R2, SR_CLOCKLO ;  /* 0x0000000000027805 */ /* 0x002fe40000015000 */
[----:B------:R-:W-:Y:S01]  /*0210*/  LOP3.LUT R8, R8, 0xf0, RZ, 0xc0, !PT ;  /* 0x000000f008087812 */ /* 0x000fe200078ec0ff */
[----:B--2---:R-:W-:Y:S01]  /*0220*/  IMAD.SHL.U32 R4, R16, 0x20, RZ ;  /* 0x0000002010047824 */ /* 0x004fe200078e00ff */
[----:B------:R-:W-:-:S03]  /*0230*/  SHF.R.U32.HI R5, RZ, 0x1, R16 ;  /* 0x00000001ff057819 */ /* 0x000fc60000011610 */
[----:B------:R-:W1:Y:S01]  /*0240*/  LDC R20, c[0x0][0x39c] ;  /* 0x0000e700ff147b82 */ /* 0x000e620000000800 */
[----:B------:R-:W-:Y:S01]  /*0250*/  IMAD.SHL.U32 R18, R16, 0x2, RZ ;  /* 0x0000000210127824 */ /* 0x000fe200078e00ff */
[----:B------:R-:W-:Y:S02]  /*0260*/  SHF.R.U32.HI R0, RZ, 0x2, R0 ;  /* 0x00000002ff007819 */ /* 0x000fe40000011600 */
[----:B------:R-:W-:Y:S02]  /*0270*/  LOP3.LUT R5, R8, 0x8, R5, 0xf8, !PT ;  /* 0x0000000808057812 */ /* 0x000fe400078ef805 */
[----:B------:R-:W-:Y:S02]  /*0280*/  LOP3.LUT R17, R4, 0x1e0, RZ, 0xc0, !PT ;  /* 0x000001e004117812 */ /* 0x000fe400078ec0ff */
[----:B------:R-:W-:Y:S02]  /*0290*/  LEA R8, R5, UR4, 0x1 ;  /* 0x0000000405087c11 */ /* 0x000fe4000f8e08ff */
[----:B------:R-:W2:Y:S01]  /*02a0*/  LDC.64 R4, c[0x0][0x390] ;  /* 0x0000e400ff047b82 */ /* 0x000ea20000000a00 */
[----:B------:R-:W-:Y:S01]  /*02b0*/  LDSM.16.MT88.2 R12, [R17+UR5] ;  /* 0x00000005110c783b */ /* 0x000fe20008004100 */
[----:B------:R-:W-:-:S03]  /*02c0*/  LOP3.LUT R19, R18, 0x6, RZ, 0xc0, !PT ;  /* 0x0000000612137812 */ /* 0x000fc600078ec0ff */
[----:B------:R-:W3:Y:S04]  /*02d0*/  LDSM.16.M88.4 R8, [R8] ;  /* 0x000000000808783b */ /* 0x000ee80000000200 */
[----:B------:R-:W4:Y:S01]  /*02e0*/  LDSM.16.MT88.2 R14, [R17+UR5+0x10] ;  /* 0x00001005110e783b */ /* 0x000f220008004100 */
[----:B-1----:R-:W-:Y:S01]  /*02f0*/  IMAD R19, R0, R20, R19 ;  /* 0x0000001400137224 */ /* 0x002fe200078e0213 */
[C---:B---3--:R-:W-:Y:S08]  /*0300*/  HMMA.16816.F16 R12, R8.reuse, R12, RZ ;  /* 0x0000000c080c723c */ /* 0x048ff000000008ff */
[----:B----4-:R-:W-:Y:S01]  /*0310*/  HMMA.16816.F16 R14, R8, R14, RZ ;  /* 0x0000000e080e723c */ /* 0x010fe200000008ff */
[----:B------:R-:W-:-:S02]  /*0320*/  IMAD R11, R20, 0x8, R19 ;  /* 0x00000008140b7824 */ /* 0x000fc400078e0213 */
[----:B--2---:R-:W-:-:S04]  /*0330*/  IMAD.WIDE R8, R19, 0x2, R4 ;  /* 0x0000000213087825 */ /* 0x004fc800078e0204 */
[----:B------:R-:W-:-:S04]  /*0340*/  IMAD.WIDE R4, R11, 0x2, R4 ;  /* 0x000000020b047825 */ /* 0x000fc800078e0204 */
[----:B------:R-:W-:Y:S04]  /*0350*/  STG.E desc[UR8][R8.64], R12 ;  /* 0x0000000c08007986 */ /* 0x000fe8000c101908 */
[----:B------:R-:W-:Y:S04]  /*0360*/  STG.E desc[UR8][R4.64], R13 ;  /* 0x0000000d04007986 */ /* 0x000fe8000c101908 */
[----:B------:R-:W-:Y:S04]  /*0370*/  STG.E desc[UR8][R8.64+0x10], R14 ;  /* 0x0000100e08007986 */ /* 0x000fe8000c101908 */
[----:B------:R1:W-:Y:S02]  /*0380*/  STG.E desc[UR8][R4.64+0x10], R15 ;  /* 0x0000100f04007986 */ /* 0x0003e4000c101908 */
[----:B-1----:R-:W-:-:S02]  /*0390*/  CS2R R4, SR_CLOCKLO ;  /* 0x0000000000047805 */ /* 0x002fc40000015000 */
[----:B------:R-:W-:-:S13]  /*03a0*/  LOP3.LUT P0, RZ, R16, 0x1f, RZ, 0xc0, !PT ;  /* 0x0000001f10ff7812 */ /* 0x000fda000780c0ff */
[----:B------:R-:W-:Y:S05]  /*03b0*/  @P0 EXIT ;  /* 0x000000000000094d */ /* 0x000fea0003800000 */
        /* <DEDUP_REMOVED lines=10> */
.L_x_2:
[----:B------:R-:W-:Y:S05]  /*0460*/  EXIT ;  /* 0x000000000000794d */ /* 0x000fea0003800000 */
.L_x_3:
        /* <DEDUP_REMOVED lines=9> */
.L_x_5:


//--------------------- .nv.global.init           --------------------------
	.section	.nv.global.init,"aw",@progbits
.nv.global.init:
	.type		$str$1,@object
	.size		$str$1,($str - $str$1)
$str$1:
        /*0000*/ 	.byte	0x77, 0x6d, 0x6d, 0x61, 0x5f, 0x6b, 0x65, 0x72, 0x6e, 0x65, 0x6c, 0x20, 0x65, 0x32, 0x65, 0x28
        /*0010*/ 	.byte	0x63, 0x79, 0x63, 0x6c, 0x65, 0x73, 0x29, 0x3a, 0x25, 0x6c, 0x64, 0x0a, 0x00
	.type		$str,@object
	.size		$str,(.L_0 - $str)
$str:
        /*001d*/ 	.byte	0x70, 0x74, 0x78, 0x5f, 0x6d, 0x6d, 0x61, 0x5f, 0x73, 0x68, 0x61, 0x72, 0x65, 0x64, 0x20, 0x6b
        /*002d*/ 	.byte	0x65, 0x72, 0x6e, 0x65, 0x6c, 0x20, 0x65, 0x32, 0x65, 0x28, 0x63, 0x79, 0x63, 0x6c, 0x65, 0x73
        /*003d*/ 	.byte	0x29, 0x3a, 0x25, 0x6c, 0x64, 0x0a, 0x00
.L_0:


//--------------------- .nv.shared._Z15wmma_api_kernelP6__halfS0_S0_ --------------------------
	.section	.nv.shared._Z15wmma_api_kernelP6__halfS0_S0_,"aw",@nobits
	.sectionflags	@""
	.align	2
.nv.shared._Z15wmma_api_kernelP6__halfS0_S0_:
	.zero		2048


//--------------------- .nv.shared.reserved.0     --------------------------
	.section	.nv.shared.reserved.0,"aw",@nobits
	.weak		__nv_reservedSMEM_offset_0_alias
	.size		__nv_reservedSMEM_offset_0_alias, 0, 64
	.other		__nv_reservedSMEM_offset_0_alias,@"STO_CUDA_RESERVED_SHARED STV_DEFAULT"
__nv_reservedSMEM_offset_0_alias:
	.zero		0
	.zero		64


//--------------------- .nv.shared._Z19ptx_m16n8k16_kernelP6__halfS0_S0_iii --------------------------
	.section	.nv.shared._Z19ptx_m16n8k16_kernelP6__halfS0_S0_iii,"aw",@nobits
	.sectionflags	@""
	.align	2
.nv.shared._Z19ptx_m16n8k16_kernelP6__halfS0_S0_iii:
	.zero		2048


//--------------------- .nv.constant0._Z15wmma_api_kernelP6__halfS0_S0_ --------------------------
	.section	.nv.constant0._Z15wmma_api_kernelP6__halfS0_S0_,"a",@progbits
	.sectionflags	@""
	.align	4
.nv.constant0._Z15wmma_api_kernelP6__halfS0_S0_:
	.zero		920


//--------------------- .nv.constant0._Z19ptx_m16n8k16_kernelP6__halfS0_S0_iii --------------------------
	.section	.nv.constant0._Z19ptx_m16n8k16_kernelP6__halfS0_S0_iii,"a",@progbits
	.sectionflags	@""
	.align	4
.nv.constant0._Z19ptx_m16n8k16_kernelP6__halfS0_S0_iii:
	.zero		932


//--------------------- SYMBOLS --------------------------

	.type		.nv.reservedSmem.offset0,@object
	.size		.nv.reservedSmem.offset0,0x4
	.type		.nv.reservedSmem.cap,@object
	.size		.nv.reservedSmem.cap,0x4
	.type		vprintf,@function
